//
// Generated by NVIDIA NVVM Compiler
//
// Compiler Build ID: CL-36424714
// Cuda compilation tools, release 13.0, V13.0.88
// Based on NVVM 20.0.0
//

.version 9.0
.target sm_100
.address_size 64

	// .globl	_Z21atomic_hotspot_kernelPji

.visible .entry _Z21atomic_hotspot_kernelPji(
	.param .u64 .ptr .align 1 _Z21atomic_hotspot_kernelPji_param_0,
	.param .u32 _Z21atomic_hotspot_kernelPji_param_1
)
{
	.reg .pred 	%p<6>;
	.reg .b32 	%r<17>;
	.reg .b64 	%rd<3>;

	ld.param.u64 	%rd2, [_Z21atomic_hotspot_kernelPji_param_0];
	ld.param.u32 	%r8, [_Z21atomic_hotspot_kernelPji_param_1];
	cvta.to.global.u64 	%rd1, %rd2;
	setp.lt.s32 	%p1, %r8, 1;
	@%p1 bra 	$L__BB0_7;
	and.b32  	%r1, %r8, 3;
	setp.lt.u32 	%p2, %r8, 4;
	@%p2 bra 	$L__BB0_4;
	and.b32  	%r9, %r8, 2147483644;
	neg.s32 	%r15, %r9;
$L__BB0_3:
	atom.global.add.u32 	%r10, [%rd1], 1;
	atom.global.add.u32 	%r11, [%rd1], 1;
	atom.global.add.u32 	%r12, [%rd1], 1;
	atom.global.add.u32 	%r13, [%rd1], 1;
	add.s32 	%r15, %r15, 4;
	setp.ne.s32 	%p3, %r15, 0;
	@%p3 bra 	$L__BB0_3;
$L__BB0_4:
	setp.eq.s32 	%p4, %r1, 0;
	@%p4 bra 	$L__BB0_7;
	neg.s32 	%r16, %r1;
$L__BB0_6:
	.pragma "nounroll";
	atom.global.add.u32 	%r14, [%rd1], 1;
	add.s32 	%r16, %r16, 1;
	setp.ne.s32 	%p5, %r16, 0;
	@%p5 bra 	$L__BB0_6;
$L__BB0_7:
	ret;

}


// ===== COMPILED SASS (sm_100) =====

	.target	sm_100

	.elftype	@"ET_EXEC"


//--------------------- .note.nv.tkinfo           --------------------------
	.section	.note.nv.tkinfo,"",@"SHT_NOTE"
	.sectionflags	@"SHF_NOTE_NV_TKINFO"
	.tkinfo
        /*0018*/ 	.word	0x00000002
        /*0030*/ 	.string	""
        /*0030*/ 	.string	"ptxas"
        /*0030*/ 	.string	"Cuda compilation tools, release 13.0, V13.0.88"
        /*0030*/ 	.string	"Build cuda_13.0.r13.0/compiler.36424714_0"
        /*0030*/ 	.string	"-arch sm_100 -m 64 "



//--------------------- .note.nv.cuinfo           --------------------------
	.section	.note.nv.cuinfo,"",@"SHT_NOTE"
	.sectionflags	@"SHF_NOTE_NV_CUINFO"
        /*0018*/ 	.short	0x0002
        /*001a*/ 	.short	0x0064
        /*001c*/ 	.short	0x0082
	.zero		2


//--------------------- .nv.info                  --------------------------
	.section	.nv.info,"",@"SHT_CUDA_INFO"
	.align	4


	//----- nvinfo : EIATTR_REGCOUNT
	.align		4
        /*0000*/ 	.byte	0x04, 0x2f
        /*0002*/ 	.short	(.L_1 - .L_0)
	.align		4
.L_0:
        /*0004*/ 	.word	index@(_Z21atomic_hotspot_kernelPji)
        /*0008*/ 	.word	0x00000009


	//----- nvinfo : EIATTR_FRAME_SIZE
	.align		4
.L_1:
        /*000c*/ 	.byte	0x04, 0x11
        /*000e*/ 	.short	(.L_3 - .L_2)
	.align		4
.L_2:
        /*0010*/ 	.word	index@(_Z21atomic_hotspot_kernelPji)
        /*0014*/ 	.word	0x00000000


	//----- nvinfo : EIATTR_MIN_STACK_SIZE
	.align		4
.L_3:
        /*0018*/ 	.byte	0x04, 0x12
        /*001a*/ 	.short	(.L_5 - .L_4)
	.align		4
.L_4:
        /*001c*/ 	.word	index@(_Z21atomic_hotspot_kernelPji)
        /*0020*/ 	.word	0x00000000
.L_5:


//--------------------- .nv.compat                --------------------------
	.section	.nv.compat,"",@"SHT_CUDA_COMPAT_INFO"
	.align	4
        /*0000*/ 	.byte	0x02, 0x09, 0x00, 0x00, 0x02, 0x02, 0x01, 0x00, 0x02, 0x05, 0x05, 0x00, 0x03, 0x07, 0x01, 0x01
        /*0010*/ 	.byte	0x02, 0x03, 0x00, 0x00, 0x02, 0x06, 0x01, 0x00, 0x04, 0x0b, 0x08, 0x00, 0x09, 0x00, 0x00, 0x00
        /*0020*/ 	.byte	0x00, 0x00, 0x00, 0x00


//--------------------- .nv.info._Z21atomic_hotspot_kernelPji --------------------------
	.section	.nv.info._Z21atomic_hotspot_kernelPji,"",@"SHT_CUDA_INFO"
	.sectionflags	@""
	.align	4


	//----- nvinfo : EIATTR_CUDA_API_VERSION
	.align		4
        /*0000*/ 	.byte	0x04, 0x37
        /*0002*/ 	.short	(.L_7 - .L_6)
.L_6:
        /*0004*/ 	.word	0x00000082


	//----- nvinfo : EIATTR_KPARAM_INFO
	.align		4
.L_7:
        /*0008*/ 	.byte	0x04, 0x17
        /*000a*/ 	.short	(.L_9 - .L_8)
.L_8:
        /*000c*/ 	.word	0x00000000
        /*0010*/ 	.short	0x0001
        /*0012*/ 	.short	0x0008
        /*0014*/ 	.byte	0x00, 0xf0, 0x11, 0x00


	//----- nvinfo : EIATTR_KPARAM_INFO
	.align		4
.L_9:
        /*0018*/ 	.byte	0x04, 0x17
        /*001a*/ 	.short	(.L_11 - .L_10)
.L_10:
        /*001c*/ 	.word	0x00000000
        /*0020*/ 	.short	0x0000
        /*0022*/ 	.short	0x0000
        /*0024*/ 	.byte	0x00, 0xf5, 0x21, 0x00


	//----- nvinfo : EIATTR_SPARSE_MMA_MASK
	.align		4
.L_11:
        /*0028*/ 	.byte	0x03, 0x50
        /*002a*/ 	.short	0x0000


	//----- nvinfo : EIATTR_MAXREG_COUNT
	.align		4
        /*002c*/ 	.byte	0x03, 0x1b
        /*002e*/ 	.short	0x00ff


	//----- nvinfo : EIATTR_MERCURY_ISA_VERSION
	.align		4
        /*0030*/ 	.byte	0x03, 0x5f
        /*0032*/ 	.short	0x0101


	//----- nvinfo : EIATTR_INT_WARP_WIDE_INSTR_OFFSETS
	.align		4
        /*0034*/ 	.byte	0x04, 0x31
        /*0036*/ 	.short	(.L_13 - .L_12)


	//   ....[0]....
.L_12:
        /*0038*/ 	.word	0x000000d0


	//   ....[1]....
        /*003c*/ 	.word	0x000001c0


	//----- nvinfo : EIATTR_VRC_CTA_INIT_COUNT
	.align		4
.L_13:
        /*0040*/ 	.byte	0x02, 0x4a
	.zero		1
	.zero		1


	//----- nvinfo : EIATTR_EXIT_INSTR_OFFSETS
	.align		4
        /*0044*/ 	.byte	0x04, 0x1c
        /*0046*/ 	.short	(.L_15 - .L_14)


	//   ....[0]....
.L_14:
        /*0048*/ 	.word	0x00000030


	//   ....[1]....
        /*004c*/ 	.word	0x00000180


	//   ....[2]....
        /*0050*/ 	.word	0x00000240


	//----- nvinfo : EIATTR_CBANK_PARAM_SIZE
	.align		4
.L_15:
        /*0054*/ 	.byte	0x03, 0x19
        /*0056*/ 	.short	0x000c


	//----- nvinfo : EIATTR_PARAM_CBANK
	.align		4
        /*0058*/ 	.byte	0x04, 0x0a
        /*005a*/ 	.short	(.L_17 - .L_16)
	.align		4
.L_16:
        /*005c*/ 	.word	index@(.nv.constant0._Z21atomic_hotspot_kernelPji)
        /*0060*/ 	.short	0x0380
        /*0062*/ 	.short	0x000c


	//----- nvinfo : EIATTR_SW_WAR
	.align		4
.L_17:
        /*0064*/ 	.byte	0x04, 0x36
        /*0066*/ 	.short	(.L_19 - .L_18)
.L_18:
        /*0068*/ 	.word	0x00000008
.L_19:


//--------------------- .nv.callgraph             --------------------------
	.section	.nv.callgraph,"",@"SHT_CUDA_CALLGRAPH"
	.align	4
	.sectionentsize	8
	.align		4
        /*0000*/ 	.word	0x00000000
	.align		4
        /*0004*/ 	.word	0xffffffff
	.align		4
        /*0008*/ 	.word	0x00000000
	.align		4
        /*000c*/ 	.word	0xfffffffe
	.align		4
        /*0010*/ 	.word	0x00000000
	.align		4
        /*0014*/ 	.word	0xfffffffd
	.align		4
        /*0018*/ 	.word	0x00000000
	.align		4
        /*001c*/ 	.word	0xfffffffc


//--------------------- .text._Z21atomic_hotspot_kernelPji --------------------------
	.section	.text._Z21atomic_hotspot_kernelPji,"ax",@progbits
	.align	128
        .global         _Z21atomic_hotspot_kernelPji
        .type           _Z21atomic_hotspot_kernelPji,@function
        .size           _Z21atomic_hotspot_kernelPji,(.L_x_4 - _Z21atomic_hotspot_kernelPji)
        .other          _Z21atomic_hotspot_kernelPji,@"STO_CUDA_ENTRY STV_DEFAULT"
_Z21atomic_hotspot_kernelPji:
.text._Z21atomic_hotspot_kernelPji:
[----:B------:R-:W-:Y:S08]  /*0000*/  LDC R1, c[0x0][0x37c] ;  /* 0x0000df00ff017b82 */ /* 0x000ff00000000800 */
[----:B------:R-:W0:Y:S02]  /*0010*/  LDC R4, c[0x0][0x388] ;  /* 0x0000e200ff047b82 */ /* 0x000e240000000800 */
[----:B0-----:R-:W-:-:S13]  /*0020*/  ISETP.GE.AND P0, PT, R4, 0x1, PT ;  /* 0x000000010400780c */ /* 0x001fda0003f06270 */
[----:B------:R-:W-:Y:S05]  /*0030*/  @!P0 EXIT ;  /* 0x000000000000894d */ /* 0x000fea0003800000 */
[C---:B------:R-:W-:Y:S01]  /*0040*/  ISETP.GE.U32.AND P1, PT, R4.reuse, 0x4, PT ;  /* 0x000000040400780c */ /* 0x040fe20003f26070 */
[----:B------:R-:W0:Y:S01]  /*0050*/  LDCU.64 UR4, c[0x0][0x358] ;  /* 0x00006b00ff0477ac */ /* 0x000e220008000a00 */
[----:B------:R-:W-:-:S04]  /*0060*/  LOP3.LUT R0, R4, 0x3, RZ, 0xc0, !PT ;  /* 0x0000000304007812 */ /* 0x000fc800078ec0ff */
[----:B------:R-:W-:-:S07]  /*0070*/  ISETP.NE.AND P0, PT, R0, RZ, PT ;  /* 0x000000ff0000720c */ /* 0x000fce0003f05270 */
[----:B------:R-:W-:Y:S06]  /*0080*/  @!P1 BRA `(.L_x_0) ;  /* 0x00000000003c9947 */ /* 0x000fec0003800000 */
[----:B------:R-:W1:Y:S01]  /*0090*/  S2R R6, SR_LANEID ;  /* 0x0000000000067919 */ /* 0x000e620000000000 */
[----:B------:R-:W2:Y:S01]  /*00a0*/  LDC.64 R2, c[0x0][0x380] ;  /* 0x0000e000ff027b82 */ /* 0x000ea20000000a00 */
[----:B------:R-:W-:-:S05]  /*00b0*/  LOP3.LUT R4, R4, 0x7ffffffc, RZ, 0xc0, !PT ;  /* 0x7ffffffc04047812 */ /* 0x000fca00078ec0ff */
[----:B------:R-:W-:-:S07]  /*00c0*/  IMAD.MOV R4, RZ, RZ, -R4 ;  /* 0x000000ffff047224 */ /* 0x000fce00078e0a04 */
.L_x_1:
[----:B------:R-:W-:Y:S02]  /*00d0*/  VOTEU.ANY UR6, UPT, PT ;  /* 0x0000000000067886 */ /* 0x000fe400038e0100 */
[----:B------:R-:W-:Y:S02]  /*00e0*/  UFLO.U32 UR7, UR6 ;  /* 0x00000006000772bd */ /* 0x000fe400080e0000 */
[----:B------:R-:W0:Y:S04]  /*00f0*/  POPC R5, UR6 ;  /* 0x0000000600057d09 */ /* 0x000e280008000000 */
[----:B-1----:R-:W-:Y:S01]  /*0100*/  ISETP.EQ.U32.AND P1, PT, R6, UR7, PT ;  /* 0x0000000706007c0c */ /* 0x002fe2000bf22070 */
[----:B------:R-:W-:-:S12]  /*0110*/  VIADD R4, R4, 0x4 ;  /* 0x0000000404047836 */ /* 0x000fd80000000000 */
[----:B0-2---:R3:W-:Y:S04]  /*0120*/  @P1 REDG.E.ADD.STRONG.GPU desc[UR4][R2.64], R5 ;  /* 0x000000050200198e */ /* 0x0057e8000c12e104 */
[----:B------:R3:W-:Y:S04]  /*0130*/  @P1 REDG.E.ADD.STRONG.GPU desc[UR4][R2.64], R5 ;  /* 0x000000050200198e */ /* 0x0007e8000c12e104 */
[----:B------:R3:W-:Y:S04]  /*0140*/  @P1 REDG.E.ADD.STRONG.GPU desc[UR4][R2.64], R5 ;  /* 0x000000050200198e */ /* 0x0007e8000c12e104 */
[----:B------:R3:W-:Y:S01]  /*0150*/  @P1 REDG.E.ADD.STRONG.GPU desc[UR4][R2.64], R5 ;  /* 0x000000050200198e */ /* 0x0007e2000c12e104 */
[----:B------:R-:W-:-:S13]  /*0160*/  ISETP.NE.AND P1, PT, R4, RZ, PT ;  /* 0x000000ff0400720c */ /* 0x000fda0003f25270 */
[----:B---3--:R-:W-:Y:S05]  /*0170*/  @P1 BRA `(.L_x_1) ;  /* 0xfffffffc00d41947 */ /* 0x008fea000383ffff */
.L_x_0:
[----:B0-----:R-:W-:Y:S05]  /*0180*/  @!P0 EXIT ;  /* 0x000000000000894d */ /* 0x001fea0003800000 */
[----:B------:R-:W0:Y:S01]  /*0190*/  S2R R4, SR_LANEID ;  /* 0x0000000000047919 */ /* 0x000e220000000000 */
[----:B------:R-:W1:Y:S01]  /*01a0*/  LDC.64 R2, c[0x0][0x380] ;  /* 0x0000e000ff027b82 */ /* 0x000e620000000a00 */
[----:B------:R-:W-:-:S07]  /*01b0*/  IMAD.MOV R0, RZ, RZ, -R0 ;  /* 0x000000ffff007224 */ /* 0x000fce00078e0a00 */
.L_x_2:
[----:B------:R-:W-:Y:S02]  /*01c0*/  VOTEU.ANY UR6, UPT, PT ;  /* 0x0000000000067886 */ /* 0x000fe400038e0100 */
[----:B------:R-:W-:Y:S02]  /*01d0*/  UFLO.U32 UR7, UR6 ;  /* 0x00000006000772bd */ /* 0x000fe400080e0000 */
[----:B------:R-:W1:Y:S04]  /*01e0*/  POPC R5, UR6 ;  /* 0x0000000600057d09 */ /* 0x000e680008000000 */
[----:B0-----:R-:W-:Y:S01]  /*01f0*/  ISETP.EQ.U32.AND P0, PT, R4, UR7, PT ;  /* 0x0000000704007c0c */ /* 0x001fe2000bf02070 */
[----:B------:R-:W-:-:S12]  /*0200*/  VIADD R0, R0, 0x1 ;  /* 0x0000000100007836 */ /* 0x000fd80000000000 */
[----:B-1----:R2:W-:Y:S01]  /*0210*/  @P0 REDG.E.ADD.STRONG.GPU desc[UR4][R2.64], R5 ;  /* 0x000000050200098e */ /* 0x0025e2000c12e104 */
[----:B------:R-:W-:-:S13]  /*0220*/  ISETP.NE.AND P0, PT, R0, RZ, PT ;  /* 0x000000ff0000720c */ /* 0x000fda0003f05270 */
[----:B--2---:R-:W-:Y:S05]  /*0230*/  @P0 BRA `(.L_x_2) ;  /* 0xfffffffc00e00947 */ /* 0x004fea000383ffff */
[----:B------:R-:W-:Y:S05]  /*0240*/  EXIT ;  /* 0x000000000000794d */ /* 0x000fea0003800000 */
.L_x_3:
[----:B------:R-:W-:-:S00]  /*0250*/  BRA `(.L_x_3) ;  /* 0xfffffffc00fc7947 */ /* 0x000fc0000383ffff */
[----:B------:R-:W-:-:S00]  /*0260*/  NOP ;  /* 0x0000000000007918 */ /* 0x000fc00000000000 */
        /* <DEDUP_REMOVED lines=9> */
.L_x_4:


//--------------------- .nv.shared.reserved.0     --------------------------
	.section	.nv.shared.reserved.0,"aw",@nobits
	.weak		__nv_reservedSMEM_offset_0_alias
	.size		__nv_reservedSMEM_offset_0_alias, 0, 64
	.other		__nv_reservedSMEM_offset_0_alias,@"STO_CUDA_RESERVED_SHARED STV_DEFAULT"
__nv_reservedSMEM_offset_0_alias:
	.zero		0
	.zero		64


//--------------------- .nv.constant0._Z21atomic_hotspot_kernelPji --------------------------
	.section	.nv.constant0._Z21atomic_hotspot_kernelPji,"a",@progbits
	.sectionflags	@""
	.align	4
.nv.constant0._Z21atomic_hotspot_kernelPji:
	.zero		908


//--------------------- SYMBOLS --------------------------

	.type		.nv.reservedSmem.offset0,@object
	.size		.nv.reservedSmem.offset0,0x4
